//
// Generated by NVIDIA NVVM Compiler
//
// Compiler Build ID: CL-36424714
// Cuda compilation tools, release 13.0, V13.0.88
// Based on NVVM 20.0.0
//

.version 9.0
.target sm_100
.address_size 64

	// .globl	_Z14ADMM_ScaleLLRsPfi
// sdata has been demoted

.visible .entry _Z14ADMM_ScaleLLRsPfi(
	.param .u64 .ptr .align 1 _Z14ADMM_ScaleLLRsPfi_param_0,
	.param .u32 _Z14ADMM_ScaleLLRsPfi_param_1
)
{
	.reg .pred 	%p<2>;
	.reg .b32 	%r<6>;
	.reg .b32 	%f<3>;
	.reg .b64 	%rd<5>;

	ld.param.u64 	%rd1, [_Z14ADMM_ScaleLLRsPfi_param_0];
	ld.param.u32 	%r2, [_Z14ADMM_ScaleLLRsPfi_param_1];
	mov.u32 	%r3, %ntid.x;
	mov.u32 	%r4, %ctaid.x;
	mov.u32 	%r5, %tid.x;
	mad.lo.s32 	%r1, %r3, %r4, %r5;
	setp.ge.s32 	%p1, %r1, %r2;
	@%p1 bra 	$L__BB0_2;
	cvta.to.global.u64 	%rd2, %rd1;
	mul.wide.s32 	%rd3, %r1, 4;
	add.s64 	%rd4, %rd2, %rd3;
	ld.global.f32 	%f1, [%rd4];
	div.rn.f32 	%f2, %f1, 0f40400000;
	st.global.f32 	[%rd4], %f2;
$L__BB0_2:
	ret;

}
	// .globl	_Z17ADMM_HardDecisionPfPii
.visible .entry _Z17ADMM_HardDecisionPfPii(
	.param .u64 .ptr .align 1 _Z17ADMM_HardDecisionPfPii_param_0,
	.param .u64 .ptr .align 1 _Z17ADMM_HardDecisionPfPii_param_1,
	.param .u32 _Z17ADMM_HardDecisionPfPii_param_2
)
{
	.reg .pred 	%p<2>;
	.reg .b32 	%r<7>;
	.reg .b32 	%f<4>;
	.reg .b64 	%rd<8>;

	ld.param.u64 	%rd1, [_Z17ADMM_HardDecisionPfPii_param_0];
	ld.param.u64 	%rd2, [_Z17ADMM_HardDecisionPfPii_param_1];
	ld.param.u32 	%r2, [_Z17ADMM_HardDecisionPfPii_param_2];
	mov.u32 	%r3, %ntid.x;
	mov.u32 	%r4, %ctaid.x;
	mov.u32 	%r5, %tid.x;
	mad.lo.s32 	%r1, %r3, %r4, %r5;
	setp.ge.s32 	%p1, %r1, %r2;
	@%p1 bra 	$L__BB1_2;
	cvta.to.global.u64 	%rd3, %rd1;
	cvta.to.global.u64 	%rd4, %rd2;
	mul.wide.s32 	%rd5, %r1, 4;
	add.s64 	%rd6, %rd3, %rd5;
	ld.global.f32 	%f1, [%rd6];
	add.f32 	%f2, %f1, 0f3F000000;
	cvt.rmi.f32.f32 	%f3, %f2;
	cvt.rzi.s32.f32 	%r6, %f3;
	add.s64 	%rd7, %rd4, %rd5;
	st.global.u32 	[%rd7], %r6;
$L__BB1_2:
	ret;

}
	// .globl	_Z6reducePij
.visible .entry _Z6reducePij(
	.param .u64 .ptr .align 1 _Z6reducePij_param_0,
	.param .u32 _Z6reducePij_param_1
)
{
	.reg .pred 	%p<20>;
	.reg .b32 	%r<75>;
	.reg .b64 	%rd<9>;
	// demoted variable
	.shared .align 4 .b8 sdata[3072];
	ld.param.u64 	%rd2, [_Z6reducePij_param_0];
	ld.param.u32 	%r38, [_Z6reducePij_param_1];
	cvta.to.global.u64 	%rd1, %rd2;
	mov.u32 	%r1, %tid.x;
	mov.u32 	%r2, %ctaid.x;
	mov.u32 	%r3, %ntid.x;
	shl.b32 	%r4, %r3, 1;
	mad.lo.s32 	%r59, %r4, %r2, %r1;
	setp.ge.u32 	%p1, %r59, %r38;
	mov.b32 	%r58, 0;
	@%p1 bra 	$L__BB2_5;
	mov.u32 	%r41, %nctaid.x;
	mul.lo.s32 	%r6, %r4, %r41;
	mov.b32 	%r58, 0;
$L__BB2_2:
	mul.wide.u32 	%rd3, %r59, 4;
	add.s64 	%rd4, %rd1, %rd3;
	ld.global.u32 	%r42, [%rd4];
	add.s32 	%r58, %r42, %r58;
	add.s32 	%r10, %r59, %r3;
	setp.ge.u32 	%p2, %r10, %r38;
	@%p2 bra 	$L__BB2_4;
	mul.wide.u32 	%rd5, %r10, 4;
	add.s64 	%rd6, %rd1, %rd5;
	ld.global.u32 	%r43, [%rd6];
	add.s32 	%r58, %r43, %r58;
$L__BB2_4:
	add.s32 	%r59, %r59, %r6;
	setp.lt.u32 	%p3, %r59, %r38;
	@%p3 bra 	$L__BB2_2;
$L__BB2_5:
	shl.b32 	%r44, %r1, 2;
	mov.u32 	%r45, sdata;
	add.s32 	%r15, %r45, %r44;
	st.shared.u32 	[%r15], %r58;
	bar.sync 	0;
	setp.lt.u32 	%p4, %r3, 1024;
	@%p4 bra 	$L__BB2_9;
	setp.gt.u32 	%p8, %r1, 511;
	@%p8 bra 	$L__BB2_8;
	ld.shared.u32 	%r46, [%r15+2048];
	add.s32 	%r58, %r46, %r58;
	st.shared.u32 	[%r15], %r58;
$L__BB2_8:
	bar.sync 	0;
	bra.uni 	$L__BB2_10;
$L__BB2_9:
	setp.lt.u32 	%p5, %r3, 512;
	@%p5 bra 	$L__BB2_13;
$L__BB2_10:
	setp.gt.u32 	%p9, %r1, 255;
	@%p9 bra 	$L__BB2_12;
	ld.shared.u32 	%r47, [%r15+1024];
	add.s32 	%r58, %r47, %r58;
	st.shared.u32 	[%r15], %r58;
$L__BB2_12:
	bar.sync 	0;
	bra.uni 	$L__BB2_14;
$L__BB2_13:
	setp.lt.u32 	%p6, %r3, 256;
	@%p6 bra 	$L__BB2_17;
$L__BB2_14:
	setp.gt.u32 	%p10, %r1, 127;
	@%p10 bra 	$L__BB2_16;
	ld.shared.u32 	%r48, [%r15+512];
	add.s32 	%r58, %r48, %r58;
	st.shared.u32 	[%r15], %r58;
$L__BB2_16:
	bar.sync 	0;
	bra.uni 	$L__BB2_18;
$L__BB2_17:
	setp.lt.u32 	%p7, %r3, 128;
	@%p7 bra 	$L__BB2_21;
$L__BB2_18:
	setp.gt.u32 	%p11, %r1, 63;
	@%p11 bra 	$L__BB2_20;
	ld.shared.u32 	%r49, [%r15+256];
	add.s32 	%r58, %r49, %r58;
	st.shared.u32 	[%r15], %r58;
$L__BB2_20:
	bar.sync 	0;
$L__BB2_21:
	setp.gt.u32 	%p12, %r1, 31;
	@%p12 bra 	$L__BB2_36;
	setp.lt.u32 	%p13, %r3, 64;
	@%p13 bra 	$L__BB2_24;
	ld.volatile.shared.u32 	%r50, [%r15+128];
	add.s32 	%r58, %r50, %r58;
	st.volatile.shared.u32 	[%r15], %r58;
	bra.uni 	$L__BB2_25;
$L__BB2_24:
	setp.lt.u32 	%p14, %r3, 32;
	@%p14 bra 	$L__BB2_26;
$L__BB2_25:
	ld.volatile.shared.u32 	%r51, [%r15+64];
	add.s32 	%r58, %r51, %r58;
	st.volatile.shared.u32 	[%r15], %r58;
	bra.uni 	$L__BB2_27;
$L__BB2_26:
	setp.lt.u32 	%p15, %r3, 16;
	@%p15 bra 	$L__BB2_28;
$L__BB2_27:
	ld.volatile.shared.u32 	%r52, [%r15+32];
	add.s32 	%r58, %r52, %r58;
	st.volatile.shared.u32 	[%r15], %r58;
	bra.uni 	$L__BB2_29;
$L__BB2_28:
	setp.lt.u32 	%p16, %r3, 8;
	@%p16 bra 	$L__BB2_30;
$L__BB2_29:
	ld.volatile.shared.u32 	%r53, [%r15+16];
	add.s32 	%r58, %r53, %r58;
	st.volatile.shared.u32 	[%r15], %r58;
	bra.uni 	$L__BB2_31;
$L__BB2_30:
	setp.lt.u32 	%p17, %r3, 4;
	@%p17 bra 	$L__BB2_32;
$L__BB2_31:
	ld.volatile.shared.u32 	%r54, [%r15+8];
	add.s32 	%r58, %r54, %r58;
	st.volatile.shared.u32 	[%r15], %r58;
	bra.uni 	$L__BB2_33;
$L__BB2_32:
	setp.lt.u32 	%p18, %r3, 2;
	@%p18 bra 	$L__BB2_34;
$L__BB2_33:
	ld.volatile.shared.u32 	%r55, [%r15+4];
	add.s32 	%r56, %r55, %r58;
	st.volatile.shared.u32 	[%r15], %r56;
$L__BB2_34:
	setp.ne.s32 	%p19, %r1, 0;
	@%p19 bra 	$L__BB2_36;
	ld.shared.u32 	%r57, [sdata];
	mul.wide.u32 	%rd7, %r2, 4;
	add.s64 	%rd8, %rd1, %rd7;
	st.global.u32 	[%rd8], %r57;
$L__BB2_36:
	ret;

}


// ===== COMPILED SASS (sm_100) =====

	.target	sm_100

	.elftype	@"ET_EXEC"


//--------------------- .note.nv.tkinfo           --------------------------
	.section	.note.nv.tkinfo,"",@"SHT_NOTE"
	.sectionflags	@"SHF_NOTE_NV_TKINFO"
	.tkinfo
        /*0018*/ 	.word	0x00000002
        /*0030*/ 	.string	""
        /*0030*/ 	.string	"ptxas"
        /*0030*/ 	.string	"Cuda compilation tools, release 13.0, V13.0.88"
        /*0030*/ 	.string	"Build cuda_13.0.r13.0/compiler.36424714_0"
        /*0030*/ 	.string	"-arch sm_100 -m 64 "



//--------------------- .note.nv.cuinfo           --------------------------
	.section	.note.nv.cuinfo,"",@"SHT_NOTE"
	.sectionflags	@"SHF_NOTE_NV_CUINFO"
        /*0018*/ 	.short	0x0002
        /*001a*/ 	.short	0x0064
        /*001c*/ 	.short	0x0082
	.zero		2


//--------------------- .nv.info                  --------------------------
	.section	.nv.info,"",@"SHT_CUDA_INFO"
	.align	4


	//----- nvinfo : EIATTR_REGCOUNT
	.align		4
        /*0000*/ 	.byte	0x04, 0x2f
        /*0002*/ 	.short	(.L_1 - .L_0)
	.align		4
.L_0:
        /*0004*/ 	.word	index@(_Z14ADMM_ScaleLLRsPfi)
        /*0008*/ 	.word	0x0000000e


	//----- nvinfo : EIATTR_FRAME_SIZE
	.align		4
.L_1:
        /*000c*/ 	.byte	0x04, 0x11
        /*000e*/ 	.short	(.L_3 - .L_2)
	.align		4
.L_2:
        /*0010*/ 	.word	index@($__internal_0_$__cuda_sm3x_div_rn_noftz_f32_slowpath)
        /*0014*/ 	.word	0x00000000


	//----- nvinfo : EIATTR_FRAME_SIZE
	.align		4
.L_3:
        /*0018*/ 	.byte	0x04, 0x11
        /*001a*/ 	.short	(.L_5 - .L_4)
	.align		4
.L_4:
        /*001c*/ 	.word	index@(_Z14ADMM_ScaleLLRsPfi)
        /*0020*/ 	.word	0x00000000


	//----- nvinfo : EIATTR_REGCOUNT
	.align		4
.L_5:
        /*0024*/ 	.byte	0x04, 0x2f
        /*0026*/ 	.short	(.L_7 - .L_6)
	.align		4
.L_6:
        /*0028*/ 	.word	index@(_Z17ADMM_HardDecisionPfPii)
        /*002c*/ 	.word	0x0000000c


	//----- nvinfo : EIATTR_FRAME_SIZE
	.align		4
.L_7:
        /*0030*/ 	.byte	0x04, 0x11
        /*0032*/ 	.short	(.L_9 - .L_8)
	.align		4
.L_8:
        /*0034*/ 	.word	index@(_Z17ADMM_HardDecisionPfPii)
        /*0038*/ 	.word	0x00000000


	//----- nvinfo : EIATTR_REGCOUNT
	.align		4
.L_9:
        /*003c*/ 	.byte	0x04, 0x2f
        /*003e*/ 	.short	(.L_11 - .L_10)
	.align		4
.L_10:
        /*0040*/ 	.word	index@(_Z6reducePij)
        /*0044*/ 	.word	0x0000000f


	//----- nvinfo : EIATTR_FRAME_SIZE
	.align		4
.L_11:
        /*0048*/ 	.byte	0x04, 0x11
        /*004a*/ 	.short	(.L_13 - .L_12)
	.align		4
.L_12:
        /*004c*/ 	.word	index@(_Z6reducePij)
        /*0050*/ 	.word	0x00000000


	//----- nvinfo : EIATTR_MIN_STACK_SIZE
	.align		4
.L_13:
        /*0054*/ 	.byte	0x04, 0x12
        /*0056*/ 	.short	(.L_15 - .L_14)
	.align		4
.L_14:
        /*0058*/ 	.word	index@(_Z6reducePij)
        /*005c*/ 	.word	0x00000000


	//----- nvinfo : EIATTR_MIN_STACK_SIZE
	.align		4
.L_15:
        /*0060*/ 	.byte	0x04, 0x12
        /*0062*/ 	.short	(.L_17 - .L_16)
	.align		4
.L_16:
        /*0064*/ 	.word	index@(_Z17ADMM_HardDecisionPfPii)
        /*0068*/ 	.word	0x00000000


	//----- nvinfo : EIATTR_MIN_STACK_SIZE
	.align		4
.L_17:
        /*006c*/ 	.byte	0x04, 0x12
        /*006e*/ 	.short	(.L_19 - .L_18)
	.align		4
.L_18:
        /*0070*/ 	.word	index@(_Z14ADMM_ScaleLLRsPfi)
        /*0074*/ 	.word	0x00000000
.L_19:


//--------------------- .nv.compat                --------------------------
	.section	.nv.compat,"",@"SHT_CUDA_COMPAT_INFO"
	.align	4
        /*0000*/ 	.byte	0x02, 0x09, 0x00, 0x00, 0x02, 0x02, 0x01, 0x00, 0x02, 0x05, 0x05, 0x00, 0x03, 0x07, 0x01, 0x01
        /*0010*/ 	.byte	0x02, 0x03, 0x00, 0x00, 0x02, 0x06, 0x01, 0x00, 0x04, 0x0b, 0x08, 0x00, 0x01, 0x00, 0x00, 0x00
        /*0020*/ 	.byte	0x00, 0x00, 0x00, 0x00


//--------------------- .nv.info._Z6reducePij     --------------------------
	.section	.nv.info._Z6reducePij,"",@"SHT_CUDA_INFO"
	.sectionflags	@""
	.align	4


	//----- nvinfo : EIATTR_CUDA_API_VERSION
	.align		4
        /*0000*/ 	.byte	0x04, 0x37
        /*0002*/ 	.short	(.L_21 - .L_20)
.L_20:
        /*0004*/ 	.word	0x00000082


	//----- nvinfo : EIATTR_KPARAM_INFO
	.align		4
.L_21:
        /*0008*/ 	.byte	0x04, 0x17
        /*000a*/ 	.short	(.L_23 - .L_22)
.L_22:
        /*000c*/ 	.word	0x00000000
        /*0010*/ 	.short	0x0001
        /*0012*/ 	.short	0x0008
        /*0014*/ 	.byte	0x00, 0xf0, 0x11, 0x00


	//----- nvinfo : EIATTR_KPARAM_INFO
	.align		4
.L_23:
        /*0018*/ 	.byte	0x04, 0x17
        /*001a*/ 	.short	(.L_25 - .L_24)
.L_24:
        /*001c*/ 	.word	0x00000000
        /*0020*/ 	.short	0x0000
        /*0022*/ 	.short	0x0000
        /*0024*/ 	.byte	0x00, 0xf5, 0x21, 0x00


	//----- nvinfo : EIATTR_SPARSE_MMA_MASK
	.align		4
.L_25:
        /*0028*/ 	.byte	0x03, 0x50
        /*002a*/ 	.short	0x0000


	//----- nvinfo : EIATTR_MAXREG_COUNT
	.align		4
        /*002c*/ 	.byte	0x03, 0x1b
        /*002e*/ 	.short	0x00ff


	//----- nvinfo : EIATTR_NUM_BARRIERS
	.align		4
        /*0030*/ 	.byte	0x02, 0x4c
        /*0032*/ 	.byte	0x01
	.zero		1


	//----- nvinfo : EIATTR_MERCURY_ISA_VERSION
	.align		4
        /*0034*/ 	.byte	0x03, 0x5f
        /*0036*/ 	.short	0x0101


	//----- nvinfo : EIATTR_VRC_CTA_INIT_COUNT
	.align		4
        /*0038*/ 	.byte	0x02, 0x4a
	.zero		1
	.zero		1


	//----- nvinfo : EIATTR_EXIT_INSTR_OFFSETS
	.align		4
        /*003c*/ 	.byte	0x04, 0x1c
        /*003e*/ 	.short	(.L_27 - .L_26)


	//   ....[0]....
.L_26:
        /*0040*/ 	.word	0x00000440


	//   ....[1]....
        /*0044*/ 	.word	0x00000680


	//   ....[2]....
        /*0048*/ 	.word	0x000006d0


	//----- nvinfo : EIATTR_CRS_STACK_SIZE
	.align		4
.L_27:
        /*004c*/ 	.byte	0x04, 0x1e
        /*004e*/ 	.short	(.L_29 - .L_28)
.L_28:
        /*0050*/ 	.word	0x00000000


	//----- nvinfo : EIATTR_CBANK_PARAM_SIZE
	.align		4
.L_29:
        /*0054*/ 	.byte	0x03, 0x19
        /*0056*/ 	.short	0x000c


	//----- nvinfo : EIATTR_PARAM_CBANK
	.align		4
        /*0058*/ 	.byte	0x04, 0x0a
        /*005a*/ 	.short	(.L_31 - .L_30)
	.align		4
.L_30:
        /*005c*/ 	.word	index@(.nv.constant0._Z6reducePij)
        /*0060*/ 	.short	0x0380
        /*0062*/ 	.short	0x000c


	//----- nvinfo : EIATTR_SW_WAR
	.align		4
.L_31:
        /*0064*/ 	.byte	0x04, 0x36
        /*0066*/ 	.short	(.L_33 - .L_32)
.L_32:
        /*0068*/ 	.word	0x00000008
.L_33:


//--------------------- .nv.info._Z17ADMM_HardDecisionPfPii --------------------------
	.section	.nv.info._Z17ADMM_HardDecisionPfPii,"",@"SHT_CUDA_INFO"
	.sectionflags	@""
	.align	4


	//----- nvinfo : EIATTR_CUDA_API_VERSION
	.align		4
        /*0000*/ 	.byte	0x04, 0x37
        /*0002*/ 	.short	(.L_35 - .L_34)
.L_34:
        /*0004*/ 	.word	0x00000082


	//----- nvinfo : EIATTR_KPARAM_INFO
	.align		4
.L_35:
        /*0008*/ 	.byte	0x04, 0x17
        /*000a*/ 	.short	(.L_37 - .L_36)
.L_36:
        /*000c*/ 	.word	0x00000000
        /*0010*/ 	.short	0x0002
        /*0012*/ 	.short	0x0010
        /*0014*/ 	.byte	0x00, 0xf0, 0x11, 0x00


	//----- nvinfo : EIATTR_KPARAM_INFO
	.align		4
.L_37:
        /*0018*/ 	.byte	0x04, 0x17
        /*001a*/ 	.short	(.L_39 - .L_38)
.L_38:
        /*001c*/ 	.word	0x00000000
        /*0020*/ 	.short	0x0001
        /*0022*/ 	.short	0x0008
        /*0024*/ 	.byte	0x00, 0xf5, 0x21, 0x00


	//----- nvinfo : EIATTR_KPARAM_INFO
	.align		4
.L_39:
        /*0028*/ 	.byte	0x04, 0x17
        /*002a*/ 	.short	(.L_41 - .L_40)
.L_40:
        /*002c*/ 	.word	0x00000000
        /*0030*/ 	.short	0x0000
        /*0032*/ 	.short	0x0000
        /*0034*/ 	.byte	0x00, 0xf5, 0x21, 0x00


	//----- nvinfo : EIATTR_SPARSE_MMA_MASK
	.align		4
.L_41:
        /*0038*/ 	.byte	0x03, 0x50
        /*003a*/ 	.short	0x0000


	//----- nvinfo : EIATTR_MAXREG_COUNT
	.align		4
        /*003c*/ 	.byte	0x03, 0x1b
        /*003e*/ 	.short	0x00ff


	//----- nvinfo : EIATTR_MERCURY_ISA_VERSION
	.align		4
        /*0040*/ 	.byte	0x03, 0x5f
        /*0042*/ 	.short	0x0101


	//----- nvinfo : EIATTR_VRC_CTA_INIT_COUNT
	.align		4
        /*0044*/ 	.byte	0x02, 0x4a
	.zero		1
	.zero		1


	//----- nvinfo : EIATTR_EXIT_INSTR_OFFSETS
	.align		4
        /*0048*/ 	.byte	0x04, 0x1c
        /*004a*/ 	.short	(.L_43 - .L_42)


	//   ....[0]....
.L_42:
        /*004c*/ 	.word	0x00000070


	//   ....[1]....
        /*0050*/ 	.word	0x00000110


	//----- nvinfo : EIATTR_CBANK_PARAM_SIZE
	.align		4
.L_43:
        /*0054*/ 	.byte	0x03, 0x19
        /*0056*/ 	.short	0x0014


	//----- nvinfo : EIATTR_PARAM_CBANK
	.align		4
        /*0058*/ 	.byte	0x04, 0x0a
        /*005a*/ 	.short	(.L_45 - .L_44)
	.align		4
.L_44:
        /*005c*/ 	.word	index@(.nv.constant0._Z17ADMM_HardDecisionPfPii)
        /*0060*/ 	.short	0x0380
        /*0062*/ 	.short	0x0014


	//----- nvinfo : EIATTR_SW_WAR
	.align		4
.L_45:
        /*0064*/ 	.byte	0x04, 0x36
        /*0066*/ 	.short	(.L_47 - .L_46)
.L_46:
        /*0068*/ 	.word	0x00000008
.L_47:


//--------------------- .nv.info._Z14ADMM_ScaleLLRsPfi --------------------------
	.section	.nv.info._Z14ADMM_ScaleLLRsPfi,"",@"SHT_CUDA_INFO"
	.sectionflags	@""
	.align	4


	//----- nvinfo : EIATTR_CUDA_API_VERSION
	.align		4
        /*0000*/ 	.byte	0x04, 0x37
        /*0002*/ 	.short	(.L_49 - .L_48)
.L_48:
        /*0004*/ 	.word	0x00000082


	//----- nvinfo : EIATTR_KPARAM_INFO
	.align		4
.L_49:
        /*0008*/ 	.byte	0x04, 0x17
        /*000a*/ 	.short	(.L_51 - .L_50)
.L_50:
        /*000c*/ 	.word	0x00000000
        /*0010*/ 	.short	0x0001
        /*0012*/ 	.short	0x0008
        /*0014*/ 	.byte	0x00, 0xf0, 0x11, 0x00


	//----- nvinfo : EIATTR_KPARAM_INFO
	.align		4
.L_51:
        /*0018*/ 	.byte	0x04, 0x17
        /*001a*/ 	.short	(.L_53 - .L_52)
.L_52:
        /*001c*/ 	.word	0x00000000
        /*0020*/ 	.short	0x0000
        /*0022*/ 	.short	0x0000
        /*0024*/ 	.byte	0x00, 0xf5, 0x21, 0x00


	//----- nvinfo : EIATTR_SPARSE_MMA_MASK
	.align		4
.L_53:
        /*0028*/ 	.byte	0x03, 0x50
        /*002a*/ 	.short	0x0000


	//----- nvinfo : EIATTR_MAXREG_COUNT
	.align		4
        /*002c*/ 	.byte	0x03, 0x1b
        /*002e*/ 	.short	0x00ff


	//----- nvinfo : EIATTR_MERCURY_ISA_VERSION
	.align		4
        /*0030*/ 	.byte	0x03, 0x5f
        /*0032*/ 	.short	0x0101


	//----- nvinfo : EIATTR_VRC_CTA_INIT_COUNT
	.align		4
        /*0034*/ 	.byte	0x02, 0x4a
	.zero		1
	.zero		1


	//----- nvinfo : EIATTR_EXIT_INSTR_OFFSETS
	.align		4
        /*0038*/ 	.byte	0x04, 0x1c
        /*003a*/ 	.short	(.L_55 - .L_54)


	//   ....[0]....
.L_54:
        /*003c*/ 	.word	0x00000070


	//   ....[1]....
        /*0040*/ 	.word	0x000001b0


	//----- nvinfo : EIATTR_CRS_STACK_SIZE
	.align		4
.L_55:
        /*0044*/ 	.byte	0x04, 0x1e
        /*0046*/ 	.short	(.L_57 - .L_56)
.L_56:
        /*0048*/ 	.word	0x00000000


	//----- nvinfo : EIATTR_CBANK_PARAM_SIZE
	.align		4
.L_57:
        /*004c*/ 	.byte	0x03, 0x19
        /*004e*/ 	.short	0x000c


	//----- nvinfo : EIATTR_PARAM_CBANK
	.align		4
        /*0050*/ 	.byte	0x04, 0x0a
        /*0052*/ 	.short	(.L_59 - .L_58)
	.align		4
.L_58:
        /*0054*/ 	.word	index@(.nv.constant0._Z14ADMM_ScaleLLRsPfi)
        /*0058*/ 	.short	0x0380
        /*005a*/ 	.short	0x000c


	//----- nvinfo : EIATTR_SW_WAR
	.align		4
.L_59:
        /*005c*/ 	.byte	0x04, 0x36
        /*005e*/ 	.short	(.L_61 - .L_60)
.L_60:
        /*0060*/ 	.word	0x00000008
.L_61:


//--------------------- .nv.callgraph             --------------------------
	.section	.nv.callgraph,"",@"SHT_CUDA_CALLGRAPH"
	.align	4
	.sectionentsize	8
	.align		4
        /*0000*/ 	.word	0x00000000
	.align		4
        /*0004*/ 	.word	0xffffffff
	.align		4
        /*0008*/ 	.word	0x00000000
	.align		4
        /*000c*/ 	.word	0xfffffffe
	.align		4
        /*0010*/ 	.word	0x00000000
	.align		4
        /*0014*/ 	.word	0xfffffffd
	.align		4
        /*0018*/ 	.word	0x00000000
	.align		4
        /*001c*/ 	.word	0xfffffffc


//--------------------- .text._Z6reducePij        --------------------------
	.section	.text._Z6reducePij,"ax",@progbits
	.align	128
        .global         _Z6reducePij
        .type           _Z6reducePij,@function
        .size           _Z6reducePij,(.L_x_38 - _Z6reducePij)
        .other          _Z6reducePij,@"STO_CUDA_ENTRY STV_DEFAULT"
_Z6reducePij:
.text._Z6reducePij:
[----:B------:R-:W-:Y:S01]  /*0000*/  LDC R1, c[0x0][0x37c] ;  /* 0x0000df00ff017b82 */ /* 0x000fe20000000800 */
[----:B------:R-:W0:Y:S07]  /*0010*/  S2R R11, SR_TID.X ;  /* 0x00000000000b7919 */ /* 0x000e2e0000002100 */
[----:B------:R-:W1:Y:S01]  /*0020*/  LDC R12, c[0x0][0x360] ;  /* 0x0000d800ff0c7b82 */ /* 0x000e620000000800 */
[----:B------:R-:W2:Y:S01]  /*0030*/  LDCU UR4, c[0x0][0x388] ;  /* 0x00007100ff0477ac */ /* 0x000ea20008000800 */
[----:B------:R-:W-:Y:S01]  /*0040*/  BSSY.RECONVERGENT B0, `(.L_x_0) ;  /* 0x0000019000007945 */ /* 0x000fe20003800200 */
[----:B------:R-:W0:Y:S01]  /*0050*/  S2R R0, SR_CTAID.X ;  /* 0x0000000000007919 */ /* 0x000e220000002500 */
[----:B------:R-:W-:Y:S01]  /*0060*/  IMAD.MOV.U32 R8, RZ, RZ, RZ ;  /* 0x000000ffff087224 */ /* 0x000fe200078e00ff */
[----:B------:R-:W3:Y:S01]  /*0070*/  LDCU.64 UR6, c[0x0][0x358] ;  /* 0x00006b00ff0677ac */ /* 0x000ee20008000a00 */
[----:B------:R-:W4:Y:S01]  /*0080*/  LDCU UR5, c[0x0][0x388] ;  /* 0x00007100ff0577ac */ /* 0x000f220008000800 */
[----:B-1----:R-:W-:-:S04]  /*0090*/  IMAD.SHL.U32 R3, R12, 0x2, RZ ;  /* 0x000000020c037824 */ /* 0x002fc800078e00ff */
[----:B0-----:R-:W-:-:S05]  /*00a0*/  IMAD R2, R3, R0, R11 ;  /* 0x0000000003027224 */ /* 0x001fca00078e020b */
[----:B--2---:R-:W-:-:S13]  /*00b0*/  ISETP.GE.U32.AND P0, PT, R2, UR4, PT ;  /* 0x0000000402007c0c */ /* 0x004fda000bf06070 */
[----:B---34-:R-:W-:Y:S05]  /*00c0*/  @P0 BRA `(.L_x_1) ;  /* 0x0000000000400947 */ /* 0x018fea0003800000 */
[----:B------:R-:W0:Y:S01]  /*00d0*/  LDC.64 R6, c[0x0][0x380] ;  /* 0x0000e000ff067b82 */ /* 0x000e220000000a00 */
[----:B------:R-:W1:Y:S01]  /*00e0*/  LDCU UR4, c[0x0][0x370] ;  /* 0x00006e00ff0477ac */ /* 0x000e620008000800 */
[----:B------:R-:W-:Y:S02]  /*00f0*/  IMAD.MOV.U32 R9, RZ, RZ, R2 ;  /* 0x000000ffff097224 */ /* 0x000fe400078e0002 */
[----:B------:R-:W-:Y:S02]  /*0100*/  IMAD.MOV.U32 R8, RZ, RZ, RZ ;  /* 0x000000ffff087224 */ /* 0x000fe400078e00ff */
[----:B-1----:R-:W-:-:S07]  /*0110*/  IMAD R10, R3, UR4, RZ ;  /* 0x00000004030a7c24 */ /* 0x002fce000f8e02ff */
.L_x_2:
[----:B------:R-:W-:Y:S02]  /*0120*/  IMAD.IADD R5, R12, 0x1, R9 ;  /* 0x000000010c057824 */ /* 0x000fe400078e0209 */
[----:B0-----:R-:W-:-:S03]  /*0130*/  IMAD.WIDE.U32 R2, R9, 0x4, R6 ;  /* 0x0000000409027825 */ /* 0x001fc600078e0006 */
[----:B------:R-:W-:-:S03]  /*0140*/  ISETP.GE.U32.AND P0, PT, R5, UR5, PT ;  /* 0x0000000505007c0c */ /* 0x000fc6000bf06070 */
[----:B------:R-:W2:Y:S10]  /*0150*/  LDG.E R3, desc[UR6][R2.64] ;  /* 0x0000000602037981 */ /* 0x000eb4000c1e1900 */
[----:B------:R-:W-:-:S06]  /*0160*/  @!P0 IMAD.WIDE.U32 R4, R5, 0x4, R6 ;  /* 0x0000000405048825 */ /* 0x000fcc00078e0006 */
[----:B------:R-:W3:Y:S01]  /*0170*/  @!P0 LDG.E R5, desc[UR6][R4.64] ;  /* 0x0000000604058981 */ /* 0x000ee2000c1e1900 */
[----:B------:R-:W-:-:S05]  /*0180*/  IMAD.IADD R9, R10, 0x1, R9 ;  /* 0x000000010a097824 */ /* 0x000fca00078e0209 */
[----:B------:R-:W-:Y:S02]  /*0190*/  ISETP.GE.U32.AND P1, PT, R9, UR5, PT ;  /* 0x0000000509007c0c */ /* 0x000fe4000bf26070 */
[----:B--2---:R-:W-:-:S05]  /*01a0*/  IADD3 R8, PT, PT, R3, R8, RZ ;  /* 0x0000000803087210 */ /* 0x004fca0007ffe0ff */
[----:B---3--:R-:W-:-:S06]  /*01b0*/  @!P0 IMAD.IADD R8, R8, 0x1, R5 ;  /* 0x0000000108088824 */ /* 0x008fcc00078e0205 */
[----:B------:R-:W-:Y:S05]  /*01c0*/  @!P1 BRA `(.L_x_2) ;  /* 0xfffffffc00d49947 */ /* 0x000fea000383ffff */
.L_x_1:
[----:B------:R-:W-:Y:S05]  /*01d0*/  BSYNC.RECONVERGENT B0 ;  /* 0x0000000000007941 */ /* 0x000fea0003800200 */
.L_x_0:
[----:B------:R-:W0:Y:S01]  /*01e0*/  S2UR UR5, SR_CgaCtaId ;  /* 0x00000000000579c3 */ /* 0x000e220000008800 */
[----:B------:R-:W-:Y:S01]  /*01f0*/  UMOV UR4, 0x400 ;  /* 0x0000040000047882 */ /* 0x000fe20000000000 */
[----:B------:R-:W-:Y:S01]  /*0200*/  ISETP.GE.U32.AND P0, PT, R12, 0x400, PT ;  /* 0x000004000c00780c */ /* 0x000fe20003f06070 */
[----:B0-----:R-:W-:-:S06]  /*0210*/  ULEA UR4, UR5, UR4, 0x18 ;  /* 0x0000000405047291 */ /* 0x001fcc000f8ec0ff */
[----:B------:R-:W-:-:S05]  /*0220*/  LEA R3, R11, UR4, 0x2 ;  /* 0x000000040b037c11 */ /* 0x000fca000f8e10ff */
[----:B------:R0:W-:Y:S01]  /*0230*/  STS [R3], R8 ;  /* 0x0000000803007388 */ /* 0x0001e20000000800 */
[----:B------:R-:W-:Y:S06]  /*0240*/  BAR.SYNC.DEFER_BLOCKING 0x0 ;  /* 0x0000000000007b1d */ /* 0x000fec0000010000 */
[----:B------:R-:W-:Y:S05]  /*0250*/  @!P0 BRA `(.L_x_3) ;  /* 0x0000000000188947 */ /* 0x000fea0003800000 */
[----:B------:R-:W-:-:S13]  /*0260*/  ISETP.GT.U32.AND P0, PT, R11, 0x1ff, PT ;  /* 0x000001ff0b00780c */ /* 0x000fda0003f04070 */
[----:B------:R-:W0:Y:S02]  /*0270*/  @!P0 LDS R5, [R3+0x800] ;  /* 0x0008000003058984 */ /* 0x000e240000000800 */
[----:B0-----:R-:W-:-:S05]  /*0280*/  @!P0 IMAD.IADD R8, R8, 0x1, R5 ;  /* 0x0000000108088824 */ /* 0x001fca00078e0205 */
[----:B------:R1:W-:Y:S01]  /*0290*/  @!P0 STS [R3], R8 ;  /* 0x0000000803008388 */ /* 0x0003e20000000800 */
[----:B------:R-:W-:Y:S06]  /*02a0*/  BAR.SYNC.DEFER_BLOCKING 0x0 ;  /* 0x0000000000007b1d */ /* 0x000fec0000010000 */
[----:B------:R-:W-:Y:S05]  /*02b0*/  BRA `(.L_x_4) ;  /* 0x0000000000087947 */ /* 0x000fea0003800000 */
.L_x_3:
[----:B------:R-:W-:-:S13]  /*02c0*/  ISETP.GE.U32.AND P0, PT, R12, 0x200, PT ;  /* 0x000002000c00780c */ /* 0x000fda0003f06070 */
[----:B------:R-:W-:Y:S05]  /*02d0*/  @!P0 BRA `(.L_x_5) ;  /* 0x0000000000188947 */ /* 0x000fea0003800000 */
.L_x_4:
[----:B------:R-:W-:-:S13]  /*02e0*/  ISETP.GT.U32.AND P0, PT, R11, 0xff, PT ;  /* 0x000000ff0b00780c */ /* 0x000fda0003f04070 */
[----:B------:R-:W0:Y:S02]  /*02f0*/  @!P0 LDS R5, [R3+0x400] ;  /* 0x0004000003058984 */ /* 0x000e240000000800 */
[----:B01----:R-:W-:-:S05]  /*0300*/  @!P0 IMAD.IADD R8, R8, 0x1, R5 ;  /* 0x0000000108088824 */ /* 0x003fca00078e0205 */
[----:B------:R1:W-:Y:S01]  /*0310*/  @!P0 STS [R3], R8 ;  /* 0x0000000803008388 */ /* 0x0003e20000000800 */
[----:B------:R-:W-:Y:S06]  /*0320*/  BAR.SYNC.DEFER_BLOCKING 0x0 ;  /* 0x0000000000007b1d */ /* 0x000fec0000010000 */
[----:B------:R-:W-:Y:S05]  /*0330*/  BRA `(.L_x_6) ;  /* 0x0000000000087947 */ /* 0x000fea0003800000 */
.L_x_5:
[----:B------:R-:W-:-:S13]  /*0340*/  ISETP.GE.U32.AND P0, PT, R12, 0x100, PT ;  /* 0x000001000c00780c */ /* 0x000fda0003f06070 */
[----:B------:R-:W-:Y:S05]  /*0350*/  @!P0 BRA `(.L_x_7) ;  /* 0x0000000000188947 */ /* 0x000fea0003800000 */
.L_x_6:
[----:B------:R-:W-:-:S13]  /*0360*/  ISETP.GT.U32.AND P0, PT, R11, 0x7f, PT ;  /* 0x0000007f0b00780c */ /* 0x000fda0003f04070 */
[----:B------:R-:W0:Y:S02]  /*0370*/  @!P0 LDS R5, [R3+0x200] ;  /* 0x0002000003058984 */ /* 0x000e240000000800 */
[----:B01----:R-:W-:-:S05]  /*0380*/  @!P0 IMAD.IADD R8, R8, 0x1, R5 ;  /* 0x0000000108088824 */ /* 0x003fca00078e0205 */
[----:B------:R1:W-:Y:S01]  /*0390*/  @!P0 STS [R3], R8 ;  /* 0x0000000803008388 */ /* 0x0003e20000000800 */
[----:B------:R-:W-:Y:S06]  /*03a0*/  BAR.SYNC.DEFER_BLOCKING 0x0 ;  /* 0x0000000000007b1d */ /* 0x000fec0000010000 */
[----:B------:R-:W-:Y:S05]  /*03b0*/  BRA `(.L_x_8) ;  /* 0x0000000000087947 */ /* 0x000fea0003800000 */
.L_x_7:
[----:B------:R-:W-:-:S13]  /*03c0*/  ISETP.GE.U32.AND P0, PT, R12, 0x80, PT ;  /* 0x000000800c00780c */ /* 0x000fda0003f06070 */
[----:B------:R-:W-:Y:S05]  /*03d0*/  @!P0 BRA `(.L_x_9) ;  /* 0x0000000000148947 */ /* 0x000fea0003800000 */
.L_x_8:
[----:B------:R-:W-:-:S13]  /*03e0*/  ISETP.GT.U32.AND P0, PT, R11, 0x3f, PT ;  /* 0x0000003f0b00780c */ /* 0x000fda0003f04070 */
[----:B------:R-:W0:Y:S02]  /*03f0*/  @!P0 LDS R5, [R3+0x100] ;  /* 0x0001000003058984 */ /* 0x000e240000000800 */
[----:B01----:R-:W-:-:S05]  /*0400*/  @!P0 IADD3 R8, PT, PT, R8, R5, RZ ;  /* 0x0000000508088210 */ /* 0x003fca0007ffe0ff */
[----:B------:R1:W-:Y:S01]  /*0410*/  @!P0 STS [R3], R8 ;  /* 0x0000000803008388 */ /* 0x0003e20000000800 */
[----:B------:R-:W-:Y:S06]  /*0420*/  BAR.SYNC.DEFER_BLOCKING 0x0 ;  /* 0x0000000000007b1d */ /* 0x000fec0000010000 */
.L_x_9:
[----:B------:R-:W-:-:S13]  /*0430*/  ISETP.GT.U32.AND P0, PT, R11, 0x1f, PT ;  /* 0x0000001f0b00780c */ /* 0x000fda0003f04070 */
[----:B------:R-:W-:Y:S05]  /*0440*/  @P0 EXIT ;  /* 0x000000000000094d */ /* 0x000fea0003800000 */
[----:B------:R-:W-:-:S13]  /*0450*/  ISETP.GE.U32.AND P0, PT, R12, 0x40, PT ;  /* 0x000000400c00780c */ /* 0x000fda0003f06070 */
[----:B------:R-:W0:Y:S02]  /*0460*/  @P0 LDS R5, [R3+0x80] ;  /* 0x0000800003050984 */ /* 0x000e240000000800 */
[----:B01----:R-:W-:-:S05]  /*0470*/  @P0 IMAD.IADD R8, R8, 0x1, R5 ;  /* 0x0000000108080824 */ /* 0x003fca00078e0205 */
[----:B------:R0:W-:Y:S01]  /*0480*/  @P0 STS [R3], R8 ;  /* 0x0000000803000388 */ /* 0x0001e20000000800 */
[----:B------:R-:W-:Y:S05]  /*0490*/  @P0 BRA `(.L_x_10) ;  /* 0x0000000000080947 */ /* 0x000fea0003800000 */
[----:B------:R-:W-:-:S13]  /*04a0*/  ISETP.GE.U32.AND P0, PT, R12, 0x20, PT ;  /* 0x000000200c00780c */ /* 0x000fda0003f06070 */
[----:B------:R-:W-:Y:S05]  /*04b0*/  @!P0 BRA `(.L_x_11) ;  /* 0x0000000000108947 */ /* 0x000fea0003800000 */
.L_x_10:
[----:B------:R-:W0:Y:S02]  /*04c0*/  LDS R5, [R3+0x40] ;  /* 0x0000400003057984 */ /* 0x000e240000000800 */
[----:B0-----:R-:W-:-:S05]  /*04d0*/  IMAD.IADD R8, R5, 0x1, R8 ;  /* 0x0000000105087824 */ /* 0x001fca00078e0208 */
[----:B------:R1:W-:Y:S01]  /*04e0*/  STS [R3], R8 ;  /* 0x0000000803007388 */ /* 0x0003e20000000800 */
[----:B------:R-:W-:Y:S05]  /*04f0*/  BRA `(.L_x_12) ;  /* 0x0000000000087947 */ /* 0x000fea0003800000 */
.L_x_11:
[----:B------:R-:W-:-:S13]  /*0500*/  ISETP.GE.U32.AND P0, PT, R12, 0x10, PT ;  /* 0x000000100c00780c */ /* 0x000fda0003f06070 */
[----:B------:R-:W-:Y:S05]  /*0510*/  @!P0 BRA `(.L_x_13) ;  /* 0x0000000000108947 */ /* 0x000fea0003800000 */
.L_x_12:
[----:B------:R-:W0:Y:S02]  /*0520*/  LDS R5, [R3+0x20] ;  /* 0x0000200003057984 */ /* 0x000e240000000800 */
[----:B01----:R-:W-:-:S05]  /*0530*/  IMAD.IADD R8, R5, 0x1, R8 ;  /* 0x0000000105087824 */ /* 0x003fca00078e0208 */
[----:B------:R1:W-:Y:S01]  /*0540*/  STS [R3], R8 ;  /* 0x0000000803007388 */ /* 0x0003e20000000800 */
[----:B------:R-:W-:Y:S05]  /*0550*/  BRA `(.L_x_14) ;  /* 0x0000000000087947 */ /* 0x000fea0003800000 */
.L_x_13:
[----:B------:R-:W-:-:S13]  /*0560*/  ISETP.GE.U32.AND P0, PT, R12, 0x8, PT ;  /* 0x000000080c00780c */ /* 0x000fda0003f06070 */
[----:B------:R-:W-:Y:S05]  /*0570*/  @!P0 BRA `(.L_x_15) ;  /* 0x0000000000108947 */ /* 0x000fea0003800000 */
.L_x_14:
[----:B------:R-:W0:Y:S02]  /*0580*/  LDS R5, [R3+0x10] ;  /* 0x0000100003057984 */ /* 0x000e240000000800 */
[----:B01----:R-:W-:-:S05]  /*0590*/  IADD3 R8, PT, PT, R5, R8, RZ ;  /* 0x0000000805087210 */ /* 0x003fca0007ffe0ff */
[----:B------:R1:W-:Y:S01]  /*05a0*/  STS [R3], R8 ;  /* 0x0000000803007388 */ /* 0x0003e20000000800 */
[----:B------:R-:W-:Y:S05]  /*05b0*/  BRA `(.L_x_16) ;  /* 0x0000000000087947 */ /* 0x000fea0003800000 */
.L_x_15:
[----:B------:R-:W-:-:S13]  /*05c0*/  ISETP.GE.U32.AND P0, PT, R12, 0x4, PT ;  /* 0x000000040c00780c */ /* 0x000fda0003f06070 */
[----:B------:R-:W-:Y:S05]  /*05d0*/  @!P0 BRA `(.L_x_17) ;  /* 0x0000000000108947 */ /* 0x000fea0003800000 */
.L_x_16:
[----:B------:R-:W0:Y:S02]  /*05e0*/  LDS R5, [R3+0x8] ;  /* 0x0000080003057984 */ /* 0x000e240000000800 */
[----:B01----:R-:W-:-:S05]  /*05f0*/  IMAD.IADD R8, R5, 0x1, R8 ;  /* 0x0000000105087824 */ /* 0x003fca00078e0208 */
[----:B------:R1:W-:Y:S01]  /*0600*/  STS [R3], R8 ;  /* 0x0000000803007388 */ /* 0x0003e20000000800 */
[----:B------:R-:W-:Y:S05]  /*0610*/  BRA `(.L_x_18) ;  /* 0x0000000000087947 */ /* 0x000fea0003800000 */
.L_x_17:
[----:B------:R-:W-:-:S13]  /*0620*/  ISETP.GE.U32.AND P0, PT, R12, 0x2, PT ;  /* 0x000000020c00780c */ /* 0x000fda0003f06070 */
[----:B------:R-:W-:Y:S05]  /*0630*/  @!P0 BRA `(.L_x_19) ;  /* 0x00000000000c8947 */ /* 0x000fea0003800000 */
.L_x_18:
[----:B------:R-:W0:Y:S02]  /*0640*/  LDS R5, [R3+0x4] ;  /* 0x0000040003057984 */ /* 0x000e240000000800 */
[----:B01----:R-:W-:-:S05]  /*0650*/  IMAD.IADD R8, R5, 0x1, R8 ;  /* 0x0000000105087824 */ /* 0x003fca00078e0208 */
[----:B------:R1:W-:Y:S02]  /*0660*/  STS [R3], R8 ;  /* 0x0000000803007388 */ /* 0x0003e40000000800 */
.L_x_19:
[----:B------:R-:W-:-:S13]  /*0670*/  ISETP.NE.AND P0, PT, R11, RZ, PT ;  /* 0x000000ff0b00720c */ /* 0x000fda0003f05270 */
[----:B------:R-:W-:Y:S05]  /*0680*/  @P0 EXIT ;  /* 0x000000000000094d */ /* 0x000fea0003800000 */
[----:B------:R-:W2:Y:S01]  /*0690*/  LDS R5, [UR4] ;  /* 0x00000004ff057984 */ /* 0x000ea20008000800 */
[----:B01----:R-:W0:Y:S02]  /*06a0*/  LDC.64 R2, c[0x0][0x380] ;  /* 0x0000e000ff027b82 */ /* 0x003e240000000a00 */
[----:B0-----:R-:W-:-:S05]  /*06b0*/  IMAD.WIDE.U32 R2, R0, 0x4, R2 ;  /* 0x0000000400027825 */ /* 0x001fca00078e0002 */
[----:B--2---:R-:W-:Y:S01]  /*06c0*/  STG.E desc[UR6][R2.64], R5 ;  /* 0x0000000502007986 */ /* 0x004fe2000c101906 */
[----:B------:R-:W-:Y:S05]  /*06d0*/  EXIT ;  /* 0x000000000000794d */ /* 0x000fea0003800000 */
.L_x_20:
[----:B------:R-:W-:-:S00]  /*06e0*/  BRA `(.L_x_20) ;  /* 0xfffffffc00fc7947 */ /* 0x000fc0000383ffff */
[----:B------:R-:W-:-:S00]  /*06f0*/  NOP ;  /* 0x0000000000007918 */ /* 0x000fc00000000000 */
        /* <DEDUP_REMOVED lines=8> */
.L_x_38:


//--------------------- .text._Z17ADMM_HardDecisionPfPii --------------------------
	.section	.text._Z17ADMM_HardDecisionPfPii,"ax",@progbits
	.align	128
        .global         _Z17ADMM_HardDecisionPfPii
        .type           _Z17ADMM_HardDecisionPfPii,@function
        .size           _Z17ADMM_HardDecisionPfPii,(.L_x_39 - _Z17ADMM_HardDecisionPfPii)
        .other          _Z17ADMM_HardDecisionPfPii,@"STO_CUDA_ENTRY STV_DEFAULT"
_Z17ADMM_HardDecisionPfPii:
.text._Z17ADMM_HardDecisionPfPii:
[----:B------:R-:W-:Y:S01]  /*0000*/  LDC R1, c[0x0][0x37c] ;  /* 0x0000df00ff017b82 */ /* 0x000fe20000000800 */
[----:B------:R-:W0:Y:S01]  /*0010*/  S2R R7, SR_CTAID.X ;  /* 0x0000000000077919 */ /* 0x000e220000002500 */
[----:B------:R-:W0:Y:S01]  /*0020*/  LDCU UR4, c[0x0][0x360] ;  /* 0x00006c00ff0477ac */ /* 0x000e220008000800 */
[----:B------:R-:W0:Y:S01]  /*0030*/  S2R R0, SR_TID.X ;  /* 0x0000000000007919 */ /* 0x000e220000002100 */
[----:B------:R-:W1:Y:S01]  /*0040*/  LDCU UR5, c[0x0][0x390] ;  /* 0x00007200ff0577ac */ /* 0x000e620008000800 */
[----:B0-----:R-:W-:-:S05]  /*0050*/  IMAD R7, R7, UR4, R0 ;  /* 0x0000000407077c24 */ /* 0x001fca000f8e0200 */
[----:B-1----:R-:W-:-:S13]  /*0060*/  ISETP.GE.AND P0, PT, R7, UR5, PT ;  /* 0x0000000507007c0c */ /* 0x002fda000bf06270 */
[----:B------:R-:W-:Y:S05]  /*0070*/  @P0 EXIT ;  /* 0x000000000000094d */ /* 0x000fea0003800000 */
[----:B------:R-:W0:Y:S01]  /*0080*/  LDC.64 R2, c[0x0][0x380] ;  /* 0x0000e000ff027b82 */ /* 0x000e220000000a00 */
[----:B------:R-:W1:Y:S07]  /*0090*/  LDCU.64 UR4, c[0x0][0x358] ;  /* 0x00006b00ff0477ac */ /* 0x000e6e0008000a00 */
[----:B------:R-:W2:Y:S01]  /*00a0*/  LDC.64 R4, c[0x0][0x388] ;  /* 0x0000e200ff047b82 */ /* 0x000ea20000000a00 */
[----:B0-----:R-:W-:-:S06]  /*00b0*/  IMAD.WIDE R2, R7, 0x4, R2 ;  /* 0x0000000407027825 */ /* 0x001fcc00078e0202 */
[----:B-1----:R-:W3:Y:S01]  /*00c0*/  LDG.E R2, desc[UR4][R2.64] ;  /* 0x0000000402027981 */ /* 0x002ee2000c1e1900 */
[----:B--2---:R-:W-:-:S04]  /*00d0*/  IMAD.WIDE R4, R7, 0x4, R4 ;  /* 0x0000000407047825 */ /* 0x004fc800078e0204 */
[----:B---3--:R-:W-:-:S04]  /*00e0*/  FADD R0, R2, 0.5 ;  /* 0x3f00000002007421 */ /* 0x008fc80000000000 */
[----:B------:R-:W0:Y:S02]  /*00f0*/  F2I.FLOOR.NTZ R9, R0 ;  /* 0x0000000000097305 */ /* 0x000e240000207100 */
[----:B0-----:R-:W-:Y:S01]  /*0100*/  STG.E desc[UR4][R4.64], R9 ;  /* 0x0000000904007986 */ /* 0x001fe2000c101904 */
[----:B------:R-:W-:Y:S05]  /*0110*/  EXIT ;  /* 0x000000000000794d */ /* 0x000fea0003800000 */
.L_x_21:
        /* <DEDUP_REMOVED lines=14> */
.L_x_39:


//--------------------- .text._Z14ADMM_ScaleLLRsPfi --------------------------
	.section	.text._Z14ADMM_ScaleLLRsPfi,"ax",@progbits
	.align	128
        .global         _Z14ADMM_ScaleLLRsPfi
        .type           _Z14ADMM_ScaleLLRsPfi,@function
        .size           _Z14ADMM_ScaleLLRsPfi,(.L_x_37 - _Z14ADMM_ScaleLLRsPfi)
        .other          _Z14ADMM_ScaleLLRsPfi,@"STO_CUDA_ENTRY STV_DEFAULT"
_Z14ADMM_ScaleLLRsPfi:
.text._Z14ADMM_ScaleLLRsPfi:
        /* <DEDUP_REMOVED lines=9> */
[----:B------:R-:W1:Y:S01]  /*0090*/  LDCU.64 UR6, c[0x0][0x358] ;  /* 0x00006b00ff0677ac */ /* 0x000e620008000a00 */
[----:B0-----:R-:W-:-:S05]  /*00a0*/  IMAD.WIDE R2, R5, 0x4, R2 ;  /* 0x0000000405027825 */ /* 0x001fca00078e0202 */
[----:B-1----:R-:W2:Y:S01]  /*00b0*/  LDG.E R0, desc[UR6][R2.64] ;  /* 0x0000000602007981 */ /* 0x002ea2000c1e1900 */
[----:B------:R-:W-:Y:S01]  /*00c0*/  IMAD.MOV.U32 R5, RZ, RZ, 0x3eaaaaab ;  /* 0x3eaaaaabff057424 */ /* 0x000fe200078e00ff */
[----:B------:R-:W-:Y:S01]  /*00d0*/  BSSY.RECONVERGENT B1, `(.L_x_22) ;  /* 0x000000c000017945 */ /* 0x000fe20003800200 */
[----:B------:R-:W-:-:S04]  /*00e0*/  IMAD.MOV.U32 R4, RZ, RZ, 0x40400000 ;  /* 0x40400000ff047424 */ /* 0x000fc800078e00ff */
[----:B------:R-:W-:-:S04]  /*00f0*/  FFMA R4, R5, -R4, 1 ;  /* 0x3f80000005047423 */ /* 0x000fc80000000804 */
[----:B------:R-:W-:Y:S01]  /*0100*/  FFMA R5, R4, R5, 0.3333333432674407959 ;  /* 0x3eaaaaab04057423 */ /* 0x000fe20000000005 */
[----:B--2---:R-:W0:Y:S03]  /*0110*/  FCHK P0, R0, 3 ;  /* 0x4040000000007902 */ /* 0x004e260000000000 */
[----:B------:R-:W-:-:S04]  /*0120*/  FFMA R4, R0, R5, RZ ;  /* 0x0000000500047223 */ /* 0x000fc800000000ff */
[----:B------:R-:W-:-:S04]  /*0130*/  FFMA R6, R4, -3, R0 ;  /* 0xc040000004067823 */ /* 0x000fc80000000000 */
[----:B------:R-:W-:Y:S01]  /*0140*/  FFMA R5, R5, R6, R4 ;  /* 0x0000000605057223 */ /* 0x000fe20000000004 */
[----:B0-----:R-:W-:Y:S06]  /*0150*/  @!P0 BRA `(.L_x_23) ;  /* 0x00000000000c8947 */ /* 0x001fec0003800000 */
[----:B------:R-:W-:-:S07]  /*0160*/  MOV R4, 0x180 ;  /* 0x0000018000047802 */ /* 0x000fce0000000f00 */
[----:B------:R-:W-:Y:S05]  /*0170*/  CALL.REL.NOINC `($__internal_0_$__cuda_sm3x_div_rn_noftz_f32_slowpath) ;  /* 0x0000000000107944 */ /* 0x000fea0003c00000 */
[----:B------:R-:W-:-:S07]  /*0180*/  IMAD.MOV.U32 R5, RZ, RZ, R6 ;  /* 0x000000ffff057224 */ /* 0x000fce00078e0006 */
.L_x_23:
[----:B------:R-:W-:Y:S05]  /*0190*/  BSYNC.RECONVERGENT B1 ;  /* 0x0000000000017941 */ /* 0x000fea0003800200 */
.L_x_22:
[----:B------:R-:W-:Y:S01]  /*01a0*/  STG.E desc[UR6][R2.64], R5 ;  /* 0x0000000502007986 */ /* 0x000fe2000c101906 */
[----:B------:R-:W-:Y:S05]  /*01b0*/  EXIT ;  /* 0x000000000000794d */ /* 0x000fea0003800000 */
        .weak           $__internal_0_$__cuda_sm3x_div_rn_noftz_f32_slowpath
        .type           $__internal_0_$__cuda_sm3x_div_rn_noftz_f32_slowpath,@function
        .size           $__internal_0_$__cuda_sm3x_div_rn_noftz_f32_slowpath,(.L_x_37 - $__internal_0_$__cuda_sm3x_div_rn_noftz_f32_slowpath)
$__internal_0_$__cuda_sm3x_div_rn_noftz_f32_slowpath:
[--C-:B------:R-:W-:Y:S01]  /*01c0*/  SHF.R.U32.HI R5, RZ, 0x17, R0.reuse ;  /* 0x00000017ff057819 */ /* 0x100fe20000011600 */
[----:B------:R-:W-:Y:S04]  /*01d0*/  BSSY.RECONVERGENT B0, `(.L_x_24) ;  /* 0x000005c000007945 */ /* 0x000fe80003800200 */
[----:B------:R-:W-:Y:S01]  /*01e0*/  BSSY.RELIABLE B2, `(.L_x_25) ;  /* 0x000001a000027945 */ /* 0x000fe20003800100 */
[----:B------:R-:W-:Y:S01]  /*01f0*/  IMAD.MOV.U32 R6, RZ, RZ, R0 ;  /* 0x000000ffff067224 */ /* 0x000fe200078e0000 */
[----:B------:R-:W-:-:S05]  /*0200*/  LOP3.LUT R5, R5, 0xff, RZ, 0xc0, !PT ;  /* 0x000000ff05057812 */ /* 0x000fca00078ec0ff */
[----:B------:R-:W-:-:S05]  /*0210*/  VIADD R8, R5, 0xffffffff ;  /* 0xffffffff05087836 */ /* 0x000fca0000000000 */
[----:B------:R-:W-:-:S13]  /*0220*/  ISETP.GT.U32.OR P0, PT, R8, 0xfd, !PT ;  /* 0x000000fd0800780c */ /* 0x000fda0007f04470 */
[----:B------:R-:W-:Y:S01]  /*0230*/  @!P0 IMAD.MOV.U32 R7, RZ, RZ, RZ ;  /* 0x000000ffff078224 */ /* 0x000fe200078e00ff */
[----:B------:R-:W-:Y:S06]  /*0240*/  @!P0 BRA `(.L_x_26) ;  /* 0x00000000004c8947 */ /* 0x000fec0003800000 */
[----:B------:R-:W-:-:S13]  /*0250*/  FSETP.GTU.FTZ.AND P0, PT, |R0|, +INF , PT ;  /* 0x7f8000000000780b */ /* 0x000fda0003f1c200 */
[----:B------:R-:W-:Y:S05]  /*0260*/  @P0 BREAK.RELIABLE B2 ;  /* 0x0000000000020942 */ /* 0x000fea0003800100 */
[----:B------:R-:W-:Y:S05]  /*0270*/  @P0 BRA `(.L_x_27) ;  /* 0x0000000400400947 */ /* 0x000fea0003800000 */
[----:B------:R-:W-:-:S05]  /*0280*/  IMAD.MOV.U32 R7, RZ, RZ, 0x40400000 ;  /* 0x40400000ff077424 */ /* 0x000fca00078e00ff */
[----:B------:R-:W-:-:S13]  /*0290*/  LOP3.LUT P0, RZ, R7, 0x7fffffff, R6, 0xc8, !PT ;  /* 0x7fffffff07ff7812 */ /* 0x000fda000780c806 */
[----:B------:R-:W-:Y:S05]  /*02a0*/  @!P0 BREAK.RELIABLE B2 ;  /* 0x0000000000028942 */ /* 0x000fea0003800100 */
[----:B------:R-:W-:Y:S05]  /*02b0*/  @!P0 BRA `(.L_x_28) ;  /* 0x0000000400288947 */ /* 0x000fea0003800000 */
[----:B------:R-:W-:-:S13]  /*02c0*/  LOP3.LUT P0, RZ, R6, 0x7fffffff, RZ, 0xc0, !PT ;  /* 0x7fffffff06ff7812 */ /* 0x000fda000780c0ff */
[----:B------:R-:W-:Y:S05]  /*02d0*/  @!P0 BREAK.RELIABLE B2 ;  /* 0x0000000000028942 */ /* 0x000fea0003800100 */
[----:B------:R-:W-:Y:S05]  /*02e0*/  @!P0 BRA `(.L_x_29) ;  /* 0x0000000400148947 */ /* 0x000fea0003800000 */
[----:B------:R-:W-:Y:S02]  /*02f0*/  FSETP.NEU.FTZ.AND P0, PT, |R0|, +INF , PT ;  /* 0x7f8000000000780b */ /* 0x000fe40003f1d200 */
[----:B------:R-:W-:-:S04]  /*0300*/  LOP3.LUT P1, RZ, R7, 0x7fffffff, RZ, 0xc0, !PT ;  /* 0x7fffffff07ff7812 */ /* 0x000fc8000782c0ff */
[----:B------:R-:W-:-:S13]  /*0310*/  PLOP3.LUT P0, PT, P0, P1, PT, 0x2f, 0xf2 ;  /* 0x0000000000f2781c */ /* 0x000fda0000702577 */
[----:B------:R-:W-:Y:S05]  /*0320*/  @P0 BREAK.RELIABLE B2 ;  /* 0x0000000000020942 */ /* 0x000fea0003800100 */
[----:B------:R-:W-:Y:S05]  /*0330*/  @P0 BRA `(.L_x_30) ;  /* 0x0000000000f40947 */ /* 0x000fea0003800000 */
[----:B------:R-:W-:-:S13]  /*0340*/  ISETP.GE.AND P0, PT, R8, RZ, PT ;  /* 0x000000ff0800720c */ /* 0x000fda0003f06270 */
[----:B------:R-:W-:Y:S02]  /*0350*/  @P0 IMAD.MOV.U32 R7, RZ, RZ, RZ ;  /* 0x000000ffff070224 */ /* 0x000fe400078e00ff */
[----:B------:R-:W-:Y:S01]  /*0360*/  @!P0 FFMA R6, R0, 1.84467440737095516160e+19, RZ ;  /* 0x5f80000000068823 */ /* 0x000fe200000000ff */
[----:B------:R-:W-:-:S07]  /*0370*/  @!P0 IMAD.MOV.U32 R7, RZ, RZ, -0x40 ;  /* 0xffffffc0ff078424 */ /* 0x000fce00078e00ff */
.L_x_26:
[----:B------:R-:W-:Y:S05]  /*0380*/  BSYNC.RELIABLE B2 ;  /* 0x0000000000027941 */ /* 0x000fea0003800100 */
.L_x_25:
[----:B------:R-:W-:Y:S01]  /*0390*/  UMOV UR4, 0x40400000 ;  /* 0x4040000000047882 */ /* 0x000fe20000000000 */
[----:B------:R-:W-:Y:S01]  /*03a0*/  VIADD R5, R5, 0xffffff81 ;  /* 0xffffff8105057836 */ /* 0x000fe20000000000 */
[----:B------:R-:W-:Y:S01]  /*03b0*/  UIADD3 UR4, UPT, UPT, UR4, -0x800000, URZ ;  /* 0xff80000004047890 */ /* 0x000fe2000fffe0ff */
[----:B------:R-:W-:Y:S02]  /*03c0*/  BSSY.RECONVERGENT B2, `(.L_x_31) ;  /* 0x0000033000027945 */ /* 0x000fe40003800200 */
[----:B------:R-:W-:Y:S01]  /*03d0*/  IMAD R0, R5, -0x800000, R6 ;  /* 0xff80000005007824 */ /* 0x000fe200078e0206 */
[----:B------:R-:W-:Y:S02]  /*03e0*/  IADD3 R7, PT, PT, R7, -0x1, R5 ;  /* 0xffffffff07077810 */ /* 0x000fe40007ffe005 */
[----:B------:R-:W-:-:S03]  /*03f0*/  FADD.FTZ R9, -RZ, -UR4 ;  /* 0x80000004ff097e21 */ /* 0x000fc60008010100 */
[----:B------:R-:W0:Y:S02]  /*0400*/  MUFU.RCP R8, UR4 ;  /* 0x0000000400087d08 */ /* 0x000e240008001000 */
[----:B0-----:R-:W-:-:S04]  /*0410*/  FFMA R11, R8, R9, 1 ;  /* 0x3f800000080b7423 */ /* 0x001fc80000000009 */
[----:B------:R-:W-:-:S04]  /*0420*/  FFMA R11, R8, R11, R8 ;  /* 0x0000000b080b7223 */ /* 0x000fc80000000008 */
[----:B------:R-:W-:-:S04]  /*0430*/  FFMA R6, R0, R11, RZ ;  /* 0x0000000b00067223 */ /* 0x000fc800000000ff */
[----:B------:R-:W-:-:S04]  /*0440*/  FFMA R8, R9, R6, R0 ;  /* 0x0000000609087223 */ /* 0x000fc80000000000 */
[----:B------:R-:W-:-:S04]  /*0450*/  FFMA R8, R11, R8, R6 ;  /* 0x000000080b087223 */ /* 0x000fc80000000006 */
[----:B------:R-:W-:-:S04]  /*0460*/  FFMA R9, R9, R8, R0 ;  /* 0x0000000809097223 */ /* 0x000fc80000000000 */
[----:B------:R-:W-:-:S05]  /*0470*/  FFMA R6, R11, R9, R8 ;  /* 0x000000090b067223 */ /* 0x000fca0000000008 */
[----:B------:R-:W-:-:S04]  /*0480*/  SHF.R.U32.HI R0, RZ, 0x17, R6 ;  /* 0x00000017ff007819 */ /* 0x000fc80000011606 */
[----:B------:R-:W-:-:S05]  /*0490*/  LOP3.LUT R0, R0, 0xff, RZ, 0xc0, !PT ;  /* 0x000000ff00007812 */ /* 0x000fca00078ec0ff */
[----:B------:R-:W-:-:S04]  /*04a0*/  IMAD.IADD R10, R0, 0x1, R7 ;  /* 0x00000001000a7824 */ /* 0x000fc800078e0207 */
[----:B------:R-:W-:-:S05]  /*04b0*/  VIADD R0, R10, 0xffffffff ;  /* 0xffffffff0a007836 */ /* 0x000fca0000000000 */
[----:B------:R-:W-:-:S13]  /*04c0*/  ISETP.GE.U32.AND P0, PT, R0, 0xfe, PT ;  /* 0x000000fe0000780c */ /* 0x000fda0003f06070 */
[----:B------:R-:W-:Y:S05]  /*04d0*/  @!P0 BRA `(.L_x_32) ;  /* 0x0000000000808947 */ /* 0x000fea0003800000 */
[----:B------:R-:W-:-:S13]  /*04e0*/  ISETP.GT.AND P0, PT, R10, 0xfe, PT ;  /* 0x000000fe0a00780c */ /* 0x000fda0003f04270 */
[----:B------:R-:W-:Y:S05]  /*04f0*/  @P0 BRA `(.L_x_33) ;  /* 0x00000000006c0947 */ /* 0x000fea0003800000 */
[----:B------:R-:W-:-:S13]  /*0500*/  ISETP.GE.AND P0, PT, R10, 0x1, PT ;  /* 0x000000010a00780c */ /* 0x000fda0003f06270 */
[----:B------:R-:W-:Y:S05]  /*0510*/  @P0 BRA `(.L_x_34) ;  /* 0x0000000000740947 */ /* 0x000fea0003800000 */
[----:B------:R-:W-:Y:S02]  /*0520*/  ISETP.GE.AND P0, PT, R10, -0x18, PT ;  /* 0xffffffe80a00780c */ /* 0x000fe40003f06270 */
[----:B------:R-:W-:-:S11]  /*0530*/  LOP3.LUT R6, R6, 0x80000000, RZ, 0xc0, !PT ;  /* 0x8000000006067812 */ /* 0x000fd600078ec0ff */
[----:B------:R-:W-:Y:S05]  /*0540*/  @!P0 BRA `(.L_x_34) ;  /* 0x0000000000688947 */ /* 0x000fea0003800000 */
[CC--:B------:R-:W-:Y:S01]  /*0550*/  FFMA.RZ R0, R11.reuse, R9.reuse, R8 ;  /* 0x000000090b007223 */ /* 0x0c0fe2000000c008 */
[----:B------:R-:W-:Y:S01]  /*0560*/  IMAD.MOV R7, RZ, RZ, -R10 ;  /* 0x000000ffff077224 */ /* 0x000fe200078e0a0a */
[C---:B------:R-:W-:Y:S02]  /*0570*/  ISETP.NE.AND P2, PT, R10.reuse, RZ, PT ;  /* 0x000000ff0a00720c */ /* 0x040fe40003f45270 */
[----:B------:R-:W-:Y:S02]  /*0580*/  ISETP.NE.AND P1, PT, R10, RZ, PT ;  /* 0x000000ff0a00720c */ /* 0x000fe40003f25270 */
[----:B------:R-:W-:Y:S01]  /*0590*/  LOP3.LUT R5, R0, 0x7fffff, RZ, 0xc0, !PT ;  /* 0x007fffff00057812 */ /* 0x000fe200078ec0ff */
[CCC-:B------:R-:W-:Y:S01]  /*05a0*/  FFMA.RP R0, R11.reuse, R9.reuse, R8.reuse ;  /* 0x000000090b007223 */ /* 0x1c0fe20000008008 */
[----:B------:R-:W-:Y:S01]  /*05b0*/  FFMA.RM R11, R11, R9, R8 ;  /* 0x000000090b0b7223 */ /* 0x000fe20000004008 */
[----:B------:R-:W-:Y:S01]  /*05c0*/  VIADD R8, R10, 0x20 ;  /* 0x000000200a087836 */ /* 0x000fe20000000000 */
[----:B------:R-:W-:-:S03]  /*05d0*/  LOP3.LUT R5, R5, 0x800000, RZ, 0xfc, !PT ;  /* 0x0080000005057812 */ /* 0x000fc600078efcff */
[----:B------:R-:W-:Y:S02]  /*05e0*/  FSETP.NEU.FTZ.AND P0, PT, R0, R11, PT ;  /* 0x0000000b0000720b */ /* 0x000fe40003f1d000 */
[----:B------:R-:W-:Y:S02]  /*05f0*/  SHF.L.U32 R8, R5, R8, RZ ;  /* 0x0000000805087219 */ /* 0x000fe400000006ff */
[----:B------:R-:W-:Y:S02]  /*0600*/  SEL R0, R7, RZ, P2 ;  /* 0x000000ff07007207 */ /* 0x000fe40001000000 */
[----:B------:R-:W-:Y:S02]  /*0610*/  ISETP.NE.AND P1, PT, R8, RZ, P1 ;  /* 0x000000ff0800720c */ /* 0x000fe40000f25270 */
[----:B------:R-:W-:Y:S02]  /*0620*/  SHF.R.U32.HI R0, RZ, R0, R5 ;  /* 0x00000000ff007219 */ /* 0x000fe40000011605 */
[----:B------:R-:W-:-:S02]  /*0630*/  PLOP3.LUT P0, PT, P0, P1, PT, 0xf8, 0x8f ;  /* 0x00000000008f781c */ /* 0x000fc40000703f70 */
[----:B------:R-:W-:Y:S02]  /*0640*/  SHF.R.U32.HI R8, RZ, 0x1, R0 ;  /* 0x00000001ff087819 */ /* 0x000fe40000011600 */
[----:B------:R-:W-:-:S04]  /*0650*/  SEL R5, RZ, 0x1, !P0 ;  /* 0x00000001ff057807 */ /* 0x000fc80004000000 */
[----:B------:R-:W-:-:S04]  /*0660*/  LOP3.LUT R5, R5, 0x1, R8, 0xf8, !PT ;  /* 0x0000000105057812 */ /* 0x000fc800078ef808 */
[----:B------:R-:W-:-:S05]  /*0670*/  LOP3.LUT R5, R5, R0, RZ, 0xc0, !PT ;  /* 0x0000000005057212 */ /* 0x000fca00078ec0ff */
[----:B------:R-:W-:-:S05]  /*0680*/  IMAD.IADD R5, R8, 0x1, R5 ;  /* 0x0000000108057824 */ /* 0x000fca00078e0205 */
[----:B------:R-:W-:Y:S01]  /*0690*/  LOP3.LUT R6, R5, R6, RZ, 0xfc, !PT ;  /* 0x0000000605067212 */ /* 0x000fe200078efcff */
[----:B------:R-:W-:Y:S06]  /*06a0*/  BRA `(.L_x_34) ;  /* 0x0000000000107947 */ /* 0x000fec0003800000 */
.L_x_33:
[----:B------:R-:W-:-:S04]  /*06b0*/  LOP3.LUT R6, R6, 0x80000000, RZ, 0xc0, !PT ;  /* 0x8000000006067812 */ /* 0x000fc800078ec0ff */
[----:B------:R-:W-:Y:S01]  /*06c0*/  LOP3.LUT R6, R6, 0x7f800000, RZ, 0xfc, !PT ;  /* 0x7f80000006067812 */ /* 0x000fe200078efcff */
[----:B------:R-:W-:Y:S06]  /*06d0*/  BRA `(.L_x_34) ;  /* 0x0000000000047947 */ /* 0x000fec0003800000 */
.L_x_32:
[----:B------:R-:W-:-:S07]  /*06e0*/  IMAD R6, R7, 0x800000, R6 ;  /* 0x0080000007067824 */ /* 0x000fce00078e0206 */
.L_x_34:
[----:B------:R-:W-:Y:S05]  /*06f0*/  BSYNC.RECONVERGENT B2 ;  /* 0x0000000000027941 */ /* 0x000fea0003800200 */
.L_x_31:
[----:B------:R-:W-:Y:S05]  /*0700*/  BRA `(.L_x_35) ;  /* 0x0000000000207947 */ /* 0x000fea0003800000 */
.L_x_30:
[----:B------:R-:W-:-:S04]  /*0710*/  LOP3.LUT R6, R7, 0x80000000, R6, 0x48, !PT ;  /* 0x8000000007067812 */ /* 0x000fc800078e4806 */
[----:B------:R-:W-:Y:S01]  /*0720*/  LOP3.LUT R6, R6, 0x7f800000, RZ, 0xfc, !PT ;  /* 0x7f80000006067812 */ /* 0x000fe200078efcff */
[----:B------:R-:W-:Y:S06]  /*0730*/  BRA `(.L_x_35) ;  /* 0x0000000000147947 */ /* 0x000fec0003800000 */
.L_x_29:
[----:B------:R-:W-:Y:S01]  /*0740*/  LOP3.LUT R6, R7, 0x80000000, R6, 0x48, !PT ;  /* 0x8000000007067812 */ /* 0x000fe200078e4806 */
[----:B------:R-:W-:Y:S06]  /*0750*/  BRA `(.L_x_35) ;  /* 0x00000000000c7947 */ /* 0x000fec0003800000 */
.L_x_28:
[----:B------:R-:W0:Y:S01]  /*0760*/  MUFU.RSQ R6, -QNAN ;  /* 0xffc0000000067908 */ /* 0x000e220000001400 */
[----:B------:R-:W-:Y:S05]  /*0770*/  BRA `(.L_x_35) ;  /* 0x0000000000047947 */ /* 0x000fea0003800000 */
.L_x_27:
[----:B------:R-:W-:-:S07]  /*0780*/  FADD.FTZ R6, R0, 3 ;  /* 0x4040000000067421 */ /* 0x000fce0000010000 */
.L_x_35:
[----:B------:R-:W-:Y:S05]  /*0790*/  BSYNC.RECONVERGENT B0 ;  /* 0x0000000000007941 */ /* 0x000fea0003800200 */
.L_x_24:
[----:B------:R-:W-:-:S04]  /*07a0*/  IMAD.MOV.U32 R5, RZ, RZ, 0x0 ;  /* 0x00000000ff057424 */ /* 0x000fc800078e00ff */
[----:B0-----:R-:W-:Y:S05]  /*07b0*/  RET.REL.NODEC R4 `(_Z14ADMM_ScaleLLRsPfi) ;  /* 0xfffffff804107950 */ /* 0x001fea0003c3ffff */
.L_x_36:
        /* <DEDUP_REMOVED lines=12> */
.L_x_37:


//--------------------- .nv.shared._Z6reducePij   --------------------------
	.section	.nv.shared._Z6reducePij,"aw",@nobits
	.sectionflags	@""
	.align	4
.nv.shared._Z6reducePij:
	.zero		4096


//--------------------- .nv.shared.reserved.0     --------------------------
	.section	.nv.shared.reserved.0,"aw",@nobits
	.weak		__nv_reservedSMEM_offset_0_alias
	.size		__nv_reservedSMEM_offset_0_alias, 0, 64
	.other		__nv_reservedSMEM_offset_0_alias,@"STO_CUDA_RESERVED_SHARED STV_DEFAULT"
__nv_reservedSMEM_offset_0_alias:
	.zero		0
	.zero		64


//--------------------- .nv.constant0._Z6reducePij --------------------------
	.section	.nv.constant0._Z6reducePij,"a",@progbits
	.sectionflags	@""
	.align	4
.nv.constant0._Z6reducePij:
	.zero		908


//--------------------- .nv.constant0._Z17ADMM_HardDecisionPfPii --------------------------
	.section	.nv.constant0._Z17ADMM_HardDecisionPfPii,"a",@progbits
	.sectionflags	@""
	.align	4
.nv.constant0._Z17ADMM_HardDecisionPfPii:
	.zero		916


//--------------------- .nv.constant0._Z14ADMM_ScaleLLRsPfi --------------------------
	.section	.nv.constant0._Z14ADMM_ScaleLLRsPfi,"a",@progbits
	.sectionflags	@""
	.align	4
.nv.constant0._Z14ADMM_ScaleLLRsPfi:
	.zero		908


//--------------------- SYMBOLS --------------------------

	.type		.nv.reservedSmem.offset0,@object
	.size		.nv.reservedSmem.offset0,0x4
	.type		.nv.reservedSmem.cap,@object
	.size		.nv.reservedSmem.cap,0x4
